//
// Generated by NVIDIA NVVM Compiler
//
// Compiler Build ID: CL-36424714
// Cuda compilation tools, release 13.0, V13.0.88
// Based on NVVM 20.0.0
//

.version 9.0
.target sm_100
.address_size 64

	// .globl	_Z4axpyi6__halfPS_S0_

.visible .entry _Z4axpyi6__halfPS_S0_(
	.param .u32 _Z4axpyi6__halfPS_S0__param_0,
	.param .align 2 .b8 _Z4axpyi6__halfPS_S0__param_1[2],
	.param .u64 .ptr .align 1 _Z4axpyi6__halfPS_S0__param_2,
	.param .u64 .ptr .align 1 _Z4axpyi6__halfPS_S0__param_3
)
{
	.reg .pred 	%p<2>;
	.reg .b16 	%rs<8>;
	.reg .b32 	%r<6>;
	.reg .b64 	%rd<9>;

	ld.param.u32 	%r2, [_Z4axpyi6__halfPS_S0__param_0];
	ld.param.u16 	%rs3, [_Z4axpyi6__halfPS_S0__param_1];
	ld.param.u64 	%rd2, [_Z4axpyi6__halfPS_S0__param_2];
	ld.param.u64 	%rd1, [_Z4axpyi6__halfPS_S0__param_3];
	cvta.to.global.u64 	%rd3, %rd2;
	mov.u32 	%r3, %ctaid.x;
	mov.u32 	%r4, %ntid.x;
	mov.u32 	%r5, %tid.x;
	mad.lo.s32 	%r1, %r3, %r4, %r5;
	mul.wide.s32 	%rd4, %r1, 2;
	add.s64 	%rd5, %rd3, %rd4;
	ld.global.u16 	%rs4, [%rd5];
	// begin inline asm
	{mul.f16 %rs2,%rs3,%rs4;
}
	// end inline asm
	setp.ge.s32 	%p1, %r1, %r2;
	@%p1 bra 	$L__BB0_2;
	cvta.to.global.u64 	%rd6, %rd1;
	add.s64 	%rd8, %rd6, %rd4;
	ld.global.u16 	%rs7, [%rd8];
	// begin inline asm
	{add.f16 %rs5,%rs2,%rs7;
}
	// end inline asm
	st.global.u16 	[%rd8], %rs5;
$L__BB0_2:
	ret;

}
	// .globl	_Z4axpyifPfS_
.visible .entry _Z4axpyifPfS_(
	.param .u32 _Z4axpyifPfS__param_0,
	.param .f32 _Z4axpyifPfS__param_1,
	.param .u64 .ptr .align 1 _Z4axpyifPfS__param_2,
	.param .u64 .ptr .align 1 _Z4axpyifPfS__param_3
)
{
	.reg .pred 	%p<2>;
	.reg .b32 	%r<6>;
	.reg .b32 	%f<5>;
	.reg .b64 	%rd<8>;

	ld.param.u32 	%r2, [_Z4axpyifPfS__param_0];
	ld.param.f32 	%f1, [_Z4axpyifPfS__param_1];
	ld.param.u64 	%rd1, [_Z4axpyifPfS__param_2];
	ld.param.u64 	%rd2, [_Z4axpyifPfS__param_3];
	mov.u32 	%r3, %ctaid.x;
	mov.u32 	%r4, %ntid.x;
	mov.u32 	%r5, %tid.x;
	mad.lo.s32 	%r1, %r3, %r4, %r5;
	setp.ge.s32 	%p1, %r1, %r2;
	@%p1 bra 	$L__BB1_2;
	cvta.to.global.u64 	%rd3, %rd1;
	cvta.to.global.u64 	%rd4, %rd2;
	mul.wide.s32 	%rd5, %r1, 4;
	add.s64 	%rd6, %rd3, %rd5;
	ld.global.f32 	%f2, [%rd6];
	add.s64 	%rd7, %rd4, %rd5;
	ld.global.f32 	%f3, [%rd7];
	fma.rn.f32 	%f4, %f1, %f2, %f3;
	st.global.f32 	[%rd7], %f4;
$L__BB1_2:
	ret;

}
	// .globl	_Z4axpyidPdS_
.visible .entry _Z4axpyidPdS_(
	.param .u32 _Z4axpyidPdS__param_0,
	.param .f64 _Z4axpyidPdS__param_1,
	.param .u64 .ptr .align 1 _Z4axpyidPdS__param_2,
	.param .u64 .ptr .align 1 _Z4axpyidPdS__param_3
)
{
	.reg .pred 	%p<2>;
	.reg .b32 	%r<6>;
	.reg .b64 	%rd<8>;
	.reg .b64 	%fd<5>;

	ld.param.u32 	%r2, [_Z4axpyidPdS__param_0];
	ld.param.f64 	%fd1, [_Z4axpyidPdS__param_1];
	ld.param.u64 	%rd1, [_Z4axpyidPdS__param_2];
	ld.param.u64 	%rd2, [_Z4axpyidPdS__param_3];
	mov.u32 	%r3, %ctaid.x;
	mov.u32 	%r4, %ntid.x;
	mov.u32 	%r5, %tid.x;
	mad.lo.s32 	%r1, %r3, %r4, %r5;
	setp.ge.s32 	%p1, %r1, %r2;
	@%p1 bra 	$L__BB2_2;
	cvta.to.global.u64 	%rd3, %rd1;
	cvta.to.global.u64 	%rd4, %rd2;
	mul.wide.s32 	%rd5, %r1, 8;
	add.s64 	%rd6, %rd3, %rd5;
	ld.global.f64 	%fd2, [%rd6];
	add.s64 	%rd7, %rd4, %rd5;
	ld.global.f64 	%fd3, [%rd7];
	fma.rn.f64 	%fd4, %fd1, %fd2, %fd3;
	st.global.f64 	[%rd7], %fd4;
$L__BB2_2:
	ret;

}


// ===== COMPILED SASS (sm_100) =====

	.target	sm_100

	.elftype	@"ET_EXEC"


//--------------------- .note.nv.tkinfo           --------------------------
	.section	.note.nv.tkinfo,"",@"SHT_NOTE"
	.sectionflags	@"SHF_NOTE_NV_TKINFO"
	.tkinfo
        /*0018*/ 	.word	0x00000002
        /*0030*/ 	.string	""
        /*0030*/ 	.string	"ptxas"
        /*0030*/ 	.string	"Cuda compilation tools, release 13.0, V13.0.88"
        /*0030*/ 	.string	"Build cuda_13.0.r13.0/compiler.36424714_0"
        /*0030*/ 	.string	"-arch sm_100 -m 64 "



//--------------------- .note.nv.cuinfo           --------------------------
	.section	.note.nv.cuinfo,"",@"SHT_NOTE"
	.sectionflags	@"SHF_NOTE_NV_CUINFO"
        /*0018*/ 	.short	0x0002
        /*001a*/ 	.short	0x0064
        /*001c*/ 	.short	0x0082
	.zero		2


//--------------------- .nv.info                  --------------------------
	.section	.nv.info,"",@"SHT_CUDA_INFO"
	.align	4


	//----- nvinfo : EIATTR_REGCOUNT
	.align		4
        /*0000*/ 	.byte	0x04, 0x2f
        /*0002*/ 	.short	(.L_1 - .L_0)
	.align		4
.L_0:
        /*0004*/ 	.word	index@(_Z4axpyi6__halfPS_S0_)
        /*0008*/ 	.word	0x0000000a


	//----- nvinfo : EIATTR_FRAME_SIZE
	.align		4
.L_1:
        /*000c*/ 	.byte	0x04, 0x11
        /*000e*/ 	.short	(.L_3 - .L_2)
	.align		4
.L_2:
        /*0010*/ 	.word	index@(_Z4axpyi6__halfPS_S0_)
        /*0014*/ 	.word	0x00000000


	//----- nvinfo : EIATTR_REGCOUNT
	.align		4
.L_3:
        /*0018*/ 	.byte	0x04, 0x2f
        /*001a*/ 	.short	(.L_5 - .L_4)
	.align		4
.L_4:
        /*001c*/ 	.word	index@(_Z4axpyifPfS_)
        /*0020*/ 	.word	0x0000000a


	//----- nvinfo : EIATTR_FRAME_SIZE
	.align		4
.L_5:
        /*0024*/ 	.byte	0x04, 0x11
        /*0026*/ 	.short	(.L_7 - .L_6)
	.align		4
.L_6:
        /*0028*/ 	.word	index@(_Z4axpyifPfS_)
        /*002c*/ 	.word	0x00000000


	//----- nvinfo : EIATTR_REGCOUNT
	.align		4
.L_7:
        /*0030*/ 	.byte	0x04, 0x2f
        /*0032*/ 	.short	(.L_9 - .L_8)
	.align		4
.L_8:
        /*0034*/ 	.word	index@(_Z4axpyidPdS_)
        /*0038*/ 	.word	0x0000000a


	//----- nvinfo : EIATTR_FRAME_SIZE
	.align		4
.L_9:
        /*003c*/ 	.byte	0x04, 0x11
        /*003e*/ 	.short	(.L_11 - .L_10)
	.align		4
.L_10:
        /*0040*/ 	.word	index@(_Z4axpyidPdS_)
        /*0044*/ 	.word	0x00000000


	//----- nvinfo : EIATTR_MIN_STACK_SIZE
	.align		4
.L_11:
        /*0048*/ 	.byte	0x04, 0x12
        /*004a*/ 	.short	(.L_13 - .L_12)
	.align		4
.L_12:
        /*004c*/ 	.word	index@(_Z4axpyidPdS_)
        /*0050*/ 	.word	0x00000000


	//----- nvinfo : EIATTR_MIN_STACK_SIZE
	.align		4
.L_13:
        /*0054*/ 	.byte	0x04, 0x12
        /*0056*/ 	.short	(.L_15 - .L_14)
	.align		4
.L_14:
        /*0058*/ 	.word	index@(_Z4axpyifPfS_)
        /*005c*/ 	.word	0x00000000


	//----- nvinfo : EIATTR_MIN_STACK_SIZE
	.align		4
.L_15:
        /*0060*/ 	.byte	0x04, 0x12
        /*0062*/ 	.short	(.L_17 - .L_16)
	.align		4
.L_16:
        /*0064*/ 	.word	index@(_Z4axpyi6__halfPS_S0_)
        /*0068*/ 	.word	0x00000000
.L_17:


//--------------------- .nv.compat                --------------------------
	.section	.nv.compat,"",@"SHT_CUDA_COMPAT_INFO"
	.align	4
        /*0000*/ 	.byte	0x02, 0x09, 0x00, 0x00, 0x02, 0x02, 0x01, 0x00, 0x02, 0x05, 0x05, 0x00, 0x03, 0x07, 0x01, 0x01
        /*0010*/ 	.byte	0x02, 0x03, 0x00, 0x00, 0x02, 0x06, 0x01, 0x00, 0x04, 0x0b, 0x08, 0x00, 0x01, 0x00, 0x00, 0x00
        /*0020*/ 	.byte	0x00, 0x00, 0x00, 0x00


//--------------------- .nv.info._Z4axpyidPdS_    --------------------------
	.section	.nv.info._Z4axpyidPdS_,"",@"SHT_CUDA_INFO"
	.sectionflags	@""
	.align	4


	//----- nvinfo : EIATTR_CUDA_API_VERSION
	.align		4
        /*0000*/ 	.byte	0x04, 0x37
        /*0002*/ 	.short	(.L_19 - .L_18)
.L_18:
        /*0004*/ 	.word	0x00000082


	//----- nvinfo : EIATTR_KPARAM_INFO
	.align		4
.L_19:
        /*0008*/ 	.byte	0x04, 0x17
        /*000a*/ 	.short	(.L_21 - .L_20)
.L_20:
        /*000c*/ 	.word	0x00000000
        /*0010*/ 	.short	0x0003
        /*0012*/ 	.short	0x0018
        /*0014*/ 	.byte	0x00, 0xf5, 0x21, 0x00


	//----- nvinfo : EIATTR_KPARAM_INFO
	.align		4
.L_21:
        /*0018*/ 	.byte	0x04, 0x17
        /*001a*/ 	.short	(.L_23 - .L_22)
.L_22:
        /*001c*/ 	.word	0x00000000
        /*0020*/ 	.short	0x0002
        /*0022*/ 	.short	0x0010
        /*0024*/ 	.byte	0x00, 0xf5, 0x21, 0x00


	//----- nvinfo : EIATTR_KPARAM_INFO
	.align		4
.L_23:
        /*0028*/ 	.byte	0x04, 0x17
        /*002a*/ 	.short	(.L_25 - .L_24)
.L_24:
        /*002c*/ 	.word	0x00000000
        /*0030*/ 	.short	0x0001
        /*0032*/ 	.short	0x0008
        /*0034*/ 	.byte	0x00, 0xf0, 0x21, 0x00


	//----- nvinfo : EIATTR_KPARAM_INFO
	.align		4
.L_25:
        /*0038*/ 	.byte	0x04, 0x17
        /*003a*/ 	.short	(.L_27 - .L_26)
.L_26:
        /*003c*/ 	.word	0x00000000
        /*0040*/ 	.short	0x0000
        /*0042*/ 	.short	0x0000
        /*0044*/ 	.byte	0x00, 0xf0, 0x11, 0x00


	//----- nvinfo : EIATTR_SPARSE_MMA_MASK
	.align		4
.L_27:
        /*0048*/ 	.byte	0x03, 0x50
        /*004a*/ 	.short	0x0000


	//----- nvinfo : EIATTR_MAXREG_COUNT
	.align		4
        /*004c*/ 	.byte	0x03, 0x1b
        /*004e*/ 	.short	0x00ff


	//----- nvinfo : EIATTR_MERCURY_ISA_VERSION
	.align		4
        /*0050*/ 	.byte	0x03, 0x5f
        /*0052*/ 	.short	0x0101


	//----- nvinfo : EIATTR_VRC_CTA_INIT_COUNT
	.align		4
        /*0054*/ 	.byte	0x02, 0x4a
	.zero		1
	.zero		1


	//----- nvinfo : EIATTR_EXIT_INSTR_OFFSETS
	.align		4
        /*0058*/ 	.byte	0x04, 0x1c
        /*005a*/ 	.short	(.L_29 - .L_28)


	//   ....[0]....
.L_28:
        /*005c*/ 	.word	0x00000070


	//   ....[1]....
        /*0060*/ 	.word	0x00000120


	//----- nvinfo : EIATTR_CBANK_PARAM_SIZE
	.align		4
.L_29:
        /*0064*/ 	.byte	0x03, 0x19
        /*0066*/ 	.short	0x0020


	//----- nvinfo : EIATTR_PARAM_CBANK
	.align		4
        /*0068*/ 	.byte	0x04, 0x0a
        /*006a*/ 	.short	(.L_31 - .L_30)
	.align		4
.L_30:
        /*006c*/ 	.word	index@(.nv.constant0._Z4axpyidPdS_)
        /*0070*/ 	.short	0x0380
        /*0072*/ 	.short	0x0020


	//----- nvinfo : EIATTR_SW_WAR
	.align		4
.L_31:
        /*0074*/ 	.byte	0x04, 0x36
        /*0076*/ 	.short	(.L_33 - .L_32)
.L_32:
        /*0078*/ 	.word	0x00000008
.L_33:


//--------------------- .nv.info._Z4axpyifPfS_    --------------------------
	.section	.nv.info._Z4axpyifPfS_,"",@"SHT_CUDA_INFO"
	.sectionflags	@""
	.align	4


	//----- nvinfo : EIATTR_CUDA_API_VERSION
	.align		4
        /*0000*/ 	.byte	0x04, 0x37
        /*0002*/ 	.short	(.L_35 - .L_34)
.L_34:
        /*0004*/ 	.word	0x00000082


	//----- nvinfo : EIATTR_KPARAM_INFO
	.align		4
.L_35:
        /*0008*/ 	.byte	0x04, 0x17
        /*000a*/ 	.short	(.L_37 - .L_36)
.L_36:
        /*000c*/ 	.word	0x00000000
        /*0010*/ 	.short	0x0003
        /*0012*/ 	.short	0x0010
        /*0014*/ 	.byte	0x00, 0xf5, 0x21, 0x00


	//----- nvinfo : EIATTR_KPARAM_INFO
	.align		4
.L_37:
        /*0018*/ 	.byte	0x04, 0x17
        /*001a*/ 	.short	(.L_39 - .L_38)
.L_38:
        /*001c*/ 	.word	0x00000000
        /*0020*/ 	.short	0x0002
        /*0022*/ 	.short	0x0008
        /*0024*/ 	.byte	0x00, 0xf5, 0x21, 0x00


	//----- nvinfo : EIATTR_KPARAM_INFO
	.align		4
.L_39:
        /*0028*/ 	.byte	0x04, 0x17
        /*002a*/ 	.short	(.L_41 - .L_40)
.L_40:
        /*002c*/ 	.word	0x00000000
        /*0030*/ 	.short	0x0001
        /*0032*/ 	.short	0x0004
        /*0034*/ 	.byte	0x00, 0xf0, 0x11, 0x00


	//----- nvinfo : EIATTR_KPARAM_INFO
	.align		4
.L_41:
        /*0038*/ 	.byte	0x04, 0x17
        /*003a*/ 	.short	(.L_43 - .L_42)
.L_42:
        /*003c*/ 	.word	0x00000000
        /*0040*/ 	.short	0x0000
        /*0042*/ 	.short	0x0000
        /*0044*/ 	.byte	0x00, 0xf0, 0x11, 0x00


	//----- nvinfo : EIATTR_SPARSE_MMA_MASK
	.align		4
.L_43:
        /*0048*/ 	.byte	0x03, 0x50
        /*004a*/ 	.short	0x0000


	//----- nvinfo : EIATTR_MAXREG_COUNT
	.align		4
        /*004c*/ 	.byte	0x03, 0x1b
        /*004e*/ 	.short	0x00ff


	//----- nvinfo : EIATTR_MERCURY_ISA_VERSION
	.align		4
        /*0050*/ 	.byte	0x03, 0x5f
        /*0052*/ 	.short	0x0101


	//----- nvinfo : EIATTR_VRC_CTA_INIT_COUNT
	.align		4
        /*0054*/ 	.byte	0x02, 0x4a
	.zero		1
	.zero		1


	//----- nvinfo : EIATTR_EXIT_INSTR_OFFSETS
	.align		4
        /*0058*/ 	.byte	0x04, 0x1c
        /*005a*/ 	.short	(.L_45 - .L_44)


	//   ....[0]....
.L_44:
        /*005c*/ 	.word	0x00000070


	//   ....[1]....
        /*0060*/ 	.word	0x00000120


	//----- nvinfo : EIATTR_CBANK_PARAM_SIZE
	.align		4
.L_45:
        /*0064*/ 	.byte	0x03, 0x19
        /*0066*/ 	.short	0x0018


	//----- nvinfo : EIATTR_PARAM_CBANK
	.align		4
        /*0068*/ 	.byte	0x04, 0x0a
        /*006a*/ 	.short	(.L_47 - .L_46)
	.align		4
.L_46:
        /*006c*/ 	.word	index@(.nv.constant0._Z4axpyifPfS_)
        /*0070*/ 	.short	0x0380
        /*0072*/ 	.short	0x0018


	//----- nvinfo : EIATTR_SW_WAR
	.align		4
.L_47:
        /*0074*/ 	.byte	0x04, 0x36
        /*0076*/ 	.short	(.L_49 - .L_48)
.L_48:
        /*0078*/ 	.word	0x00000008
.L_49:


//--------------------- .nv.info._Z4axpyi6__halfPS_S0_ --------------------------
	.section	.nv.info._Z4axpyi6__halfPS_S0_,"",@"SHT_CUDA_INFO"
	.sectionflags	@""
	.align	4


	//----- nvinfo : EIATTR_CUDA_API_VERSION
	.align		4
        /*0000*/ 	.byte	0x04, 0x37
        /*0002*/ 	.short	(.L_51 - .L_50)
.L_50:
        /*0004*/ 	.word	0x00000082


	//----- nvinfo : EIATTR_KPARAM_INFO
	.align		4
.L_51:
        /*0008*/ 	.byte	0x04, 0x17
        /*000a*/ 	.short	(.L_53 - .L_52)
.L_52:
        /*000c*/ 	.word	0x00000000
        /*0010*/ 	.short	0x0003
        /*0012*/ 	.short	0x0010
        /*0014*/ 	.byte	0x00, 0xf5, 0x21, 0x00


	//----- nvinfo : EIATTR_KPARAM_INFO
	.align		4
.L_53:
        /*0018*/ 	.byte	0x04, 0x17
        /*001a*/ 	.short	(.L_55 - .L_54)
.L_54:
        /*001c*/ 	.word	0x00000000
        /*0020*/ 	.short	0x0002
        /*0022*/ 	.short	0x0008
        /*0024*/ 	.byte	0x00, 0xf5, 0x21, 0x00


	//----- nvinfo : EIATTR_KPARAM_INFO
	.align		4
.L_55:
        /*0028*/ 	.byte	0x04, 0x17
        /*002a*/ 	.short	(.L_57 - .L_56)
.L_56:
        /*002c*/ 	.word	0x00000000
        /*0030*/ 	.short	0x0001
        /*0032*/ 	.short	0x0004
        /*0034*/ 	.byte	0x00, 0xf0, 0x09, 0x00


	//----- nvinfo : EIATTR_KPARAM_INFO
	.align		4
.L_57:
        /*0038*/ 	.byte	0x04, 0x17
        /*003a*/ 	.short	(.L_59 - .L_58)
.L_58:
        /*003c*/ 	.word	0x00000000
        /*0040*/ 	.short	0x0000
        /*0042*/ 	.short	0x0000
        /*0044*/ 	.byte	0x00, 0xf0, 0x11, 0x00


	//----- nvinfo : EIATTR_SPARSE_MMA_MASK
	.align		4
.L_59:
        /*0048*/ 	.byte	0x03, 0x50
        /*004a*/ 	.short	0x0000


	//----- nvinfo : EIATTR_MAXREG_COUNT
	.align		4
        /*004c*/ 	.byte	0x03, 0x1b
        /*004e*/ 	.short	0x00ff


	//----- nvinfo : EIATTR_MERCURY_ISA_VERSION
	.align		4
        /*0050*/ 	.byte	0x03, 0x5f
        /*0052*/ 	.short	0x0101


	//----- nvinfo : EIATTR_VRC_CTA_INIT_COUNT
	.align		4
        /*0054*/ 	.byte	0x02, 0x4a
	.zero		1
	.zero		1


	//----- nvinfo : EIATTR_EXIT_INSTR_OFFSETS
	.align		4
        /*0058*/ 	.byte	0x04, 0x1c
        /*005a*/ 	.short	(.L_61 - .L_60)


	//   ....[0]....
.L_60:
        /*005c*/ 	.word	0x00000070


	//   ....[1]....
        /*0060*/ 	.word	0x00000120


	//----- nvinfo : EIATTR_CBANK_PARAM_SIZE
	.align		4
.L_61:
        /*0064*/ 	.byte	0x03, 0x19
        /*0066*/ 	.short	0x0018


	//----- nvinfo : EIATTR_PARAM_CBANK
	.align		4
        /*0068*/ 	.byte	0x04, 0x0a
        /*006a*/ 	.short	(.L_63 - .L_62)
	.align		4
.L_62:
        /*006c*/ 	.word	index@(.nv.constant0._Z4axpyi6__halfPS_S0_)
        /*0070*/ 	.short	0x0380
        /*0072*/ 	.short	0x0018


	//----- nvinfo : EIATTR_SW_WAR
	.align		4
.L_63:
        /*0074*/ 	.byte	0x04, 0x36
        /*0076*/ 	.short	(.L_65 - .L_64)
.L_64:
        /*0078*/ 	.word	0x00000008
.L_65:


//--------------------- .nv.callgraph             --------------------------
	.section	.nv.callgraph,"",@"SHT_CUDA_CALLGRAPH"
	.align	4
	.sectionentsize	8
	.align		4
        /*0000*/ 	.word	0x00000000
	.align		4
        /*0004*/ 	.word	0xffffffff
	.align		4
        /*0008*/ 	.word	0x00000000
	.align		4
        /*000c*/ 	.word	0xfffffffe
	.align		4
        /*0010*/ 	.word	0x00000000
	.align		4
        /*0014*/ 	.word	0xfffffffd
	.align		4
        /*0018*/ 	.word	0x00000000
	.align		4
        /*001c*/ 	.word	0xfffffffc


//--------------------- .text._Z4axpyidPdS_       --------------------------
	.section	.text._Z4axpyidPdS_,"ax",@progbits
	.align	128
        .global         _Z4axpyidPdS_
        .type           _Z4axpyidPdS_,@function
        .size           _Z4axpyidPdS_,(.L_x_3 - _Z4axpyidPdS_)
        .other          _Z4axpyidPdS_,@"STO_CUDA_ENTRY STV_DEFAULT"
_Z4axpyidPdS_:
.text._Z4axpyidPdS_:
[----:B------:R-:W-:Y:S01]  /*0000*/  LDC R1, c[0x0][0x37c] ;  /* 0x0000df00ff017b82 */ /* 0x000fe20000000800 */
[----:B------:R-:W0:Y:S07]  /*0010*/  S2R R0, SR_TID.X ;  /* 0x0000000000007919 */ /* 0x000e2e0000002100 */
[----:B------:R-:W0:Y:S01]  /*0020*/  S2UR UR4, SR_CTAID.X ;  /* 0x00000000000479c3 */ /* 0x000e220000002500 */
[----:B------:R-:W1:Y:S07]  /*0030*/  LDCU UR5, c[0x0][0x380] ;  /* 0x00007000ff0577ac */ /* 0x000e6e0008000800 */
[----:B------:R-:W0:Y:S02]  /*0040*/  LDC R7, c[0x0][0x360] ;  /* 0x0000d800ff077b82 */ /* 0x000e240000000800 */
[----:B0-----:R-:W-:-:S05]  /*0050*/  IMAD R7, R7, UR4, R0 ;  /* 0x0000000407077c24 */ /* 0x001fca000f8e0200 */
[----:B-1----:R-:W-:-:S13]  /*0060*/  ISETP.GE.AND P0, PT, R7, UR5, PT ;  /* 0x0000000507007c0c */ /* 0x002fda000bf06270 */
[----:B------:R-:W-:Y:S05]  /*0070*/  @P0 EXIT ;  /* 0x000000000000094d */ /* 0x000fea0003800000 */
[----:B------:R-:W0:Y:S01]  /*0080*/  LDC.64 R2, c[0x0][0x390] ;  /* 0x0000e400ff027b82 */ /* 0x000e220000000a00 */
[----:B------:R-:W1:Y:S01]  /*0090*/  LDCU.64 UR4, c[0x0][0x358] ;  /* 0x00006b00ff0477ac */ /* 0x000e620008000a00 */
[----:B------:R-:W2:Y:S06]  /*00a0*/  LDCU.64 UR6, c[0x0][0x388] ;  /* 0x00007100ff0677ac */ /* 0x000eac0008000a00 */
[----:B------:R-:W3:Y:S01]  /*00b0*/  LDC.64 R4, c[0x0][0x398] ;  /* 0x0000e600ff047b82 */ /* 0x000ee20000000a00 */
[----:B0-----:R-:W-:-:S06]  /*00c0*/  IMAD.WIDE R2, R7, 0x8, R2 ;  /* 0x0000000807027825 */ /* 0x001fcc00078e0202 */
[----:B-1----:R-:W2:Y:S01]  /*00d0*/  LDG.E.64 R2, desc[UR4][R2.64] ;  /* 0x0000000402027981 */ /* 0x002ea2000c1e1b00 */
[----:B---3--:R-:W-:-:S05]  /*00e0*/  IMAD.WIDE R4, R7, 0x8, R4 ;  /* 0x0000000807047825 */ /* 0x008fca00078e0204 */
[----:B------:R-:W2:Y:S02]  /*00f0*/  LDG.E.64 R6, desc[UR4][R4.64] ;  /* 0x0000000404067981 */ /* 0x000ea4000c1e1b00 */
[----:B--2---:R-:W-:-:S07]  /*0100*/  DFMA R6, R2, UR6, R6 ;  /* 0x0000000602067c2b */ /* 0x004fce0008000006 */
[----:B------:R-:W-:Y:S01]  /*0110*/  STG.E.64 desc[UR4][R4.64], R6 ;  /* 0x0000000604007986 */ /* 0x000fe2000c101b04 */
[----:B------:R-:W-:Y:S05]  /*0120*/  EXIT ;  /* 0x000000000000794d */ /* 0x000fea0003800000 */
.L_x_0:
[----:B------:R-:W-:-:S00]  /*0130*/  BRA `(.L_x_0) ;  /* 0xfffffffc00fc7947 */ /* 0x000fc0000383ffff */
[----:B------:R-:W-:-:S00]  /*0140*/  NOP ;  /* 0x0000000000007918 */ /* 0x000fc00000000000 */
        /* <DEDUP_REMOVED lines=11> */
.L_x_3:


//--------------------- .text._Z4axpyifPfS_       --------------------------
	.section	.text._Z4axpyifPfS_,"ax",@progbits
	.align	128
        .global         _Z4axpyifPfS_
        .type           _Z4axpyifPfS_,@function
        .size           _Z4axpyifPfS_,(.L_x_4 - _Z4axpyifPfS_)
        .other          _Z4axpyifPfS_,@"STO_CUDA_ENTRY STV_DEFAULT"
_Z4axpyifPfS_:
.text._Z4axpyifPfS_:
        /* <DEDUP_REMOVED lines=10> */
[----:B------:R-:W2:Y:S06]  /*00a0*/  LDCU UR6, c[0x0][0x384] ;  /* 0x00007080ff0677ac */ /* 0x000eac0008000800 */
[----:B------:R-:W3:Y:S01]  /*00b0*/  LDC.64 R4, c[0x0][0x390] ;  /* 0x0000e400ff047b82 */ /* 0x000ee20000000a00 */
[----:B0-----:R-:W-:-:S06]  /*00c0*/  IMAD.WIDE R2, R7, 0x4, R2 ;  /* 0x0000000407027825 */ /* 0x001fcc00078e0202 */
[----:B-1----:R-:W2:Y:S01]  /*00d0*/  LDG.E R2, desc[UR4][R2.64] ;  /* 0x0000000402027981 */ /* 0x002ea2000c1e1900 */
[----:B---3--:R-:W-:-:S05]  /*00e0*/  IMAD.WIDE R4, R7, 0x4, R4 ;  /* 0x0000000407047825 */ /* 0x008fca00078e0204 */
[----:B------:R-:W2:Y:S02]  /*00f0*/  LDG.E R7, desc[UR4][R4.64] ;  /* 0x0000000404077981 */ /* 0x000ea4000c1e1900 */
[----:B--2---:R-:W-:-:S05]  /*0100*/  FFMA R7, R2, UR6, R7 ;  /* 0x0000000602077c23 */ /* 0x004fca0008000007 */
[----:B------:R-:W-:Y:S01]  /*0110*/  STG.E desc[UR4][R4.64], R7 ;  /* 0x0000000704007986 */ /* 0x000fe2000c101904 */
[----:B------:R-:W-:Y:S05]  /*0120*/  EXIT ;  /* 0x000000000000794d */ /* 0x000fea0003800000 */
.L_x_1:
        /* <DEDUP_REMOVED lines=13> */
.L_x_4:


//--------------------- .text._Z4axpyi6__halfPS_S0_ --------------------------
	.section	.text._Z4axpyi6__halfPS_S0_,"ax",@progbits
	.align	128
        .global         _Z4axpyi6__halfPS_S0_
        .type           _Z4axpyi6__halfPS_S0_,@function
        .size           _Z4axpyi6__halfPS_S0_,(.L_x_5 - _Z4axpyi6__halfPS_S0_)
        .other          _Z4axpyi6__halfPS_S0_,@"STO_CUDA_ENTRY STV_DEFAULT"
_Z4axpyi6__halfPS_S0_:
.text._Z4axpyi6__halfPS_S0_:
        /* <DEDUP_REMOVED lines=10> */
[----:B------:R-:W2:Y:S06]  /*00a0*/  LDCU.U16 UR6, c[0x0][0x384] ;  /* 0x00007080ff0677ac */ /* 0x000eac0008000400 */
[----:B------:R-:W3:Y:S01]  /*00b0*/  LDC.64 R4, c[0x0][0x390] ;  /* 0x0000e400ff047b82 */ /* 0x000ee20000000a00 */
[----:B0-----:R-:W-:-:S06]  /*00c0*/  IMAD.WIDE R2, R7, 0x2, R2 ;  /* 0x0000000207027825 */ /* 0x001fcc00078e0202 */
[----:B-1----:R-:W2:Y:S01]  /*00d0*/  LDG.E.U16 R2, desc[UR4][R2.64] ;  /* 0x0000000402027981 */ /* 0x002ea2000c1e1500 */
[----:B---3--:R-:W-:-:S05]  /*00e0*/  IMAD.WIDE R4, R7, 0x2, R4 ;  /* 0x0000000207047825 */ /* 0x008fca00078e0204 */
[----:B------:R-:W2:Y:S02]  /*00f0*/  LDG.E.U16 R7, desc[UR4][R4.64] ;  /* 0x0000000404077981 */ /* 0x000ea4000c1e1500 */
[----:B--2---:R-:W-:-:S05]  /*0100*/  HFMA2 R7, R2.H0_H0, UR6.H0_H0, R7.H0_H0 ;  /* 0x2000000602077c31 */ /* 0x004fca0008040807 */
[----:B------:R-:W-:Y:S01]  /*0110*/  STG.E.U16 desc[UR4][R4.64], R7 ;  /* 0x0000000704007986 */ /* 0x000fe2000c101504 */
[----:B------:R-:W-:Y:S05]  /*0120*/  EXIT ;  /* 0x000000000000794d */ /* 0x000fea0003800000 */
.L_x_2:
        /* <DEDUP_REMOVED lines=13> */
.L_x_5:


//--------------------- .nv.shared.reserved.0     --------------------------
	.section	.nv.shared.reserved.0,"aw",@nobits
	.weak		__nv_reservedSMEM_offset_0_alias
	.size		__nv_reservedSMEM_offset_0_alias, 0, 64
	.other		__nv_reservedSMEM_offset_0_alias,@"STO_CUDA_RESERVED_SHARED STV_DEFAULT"
__nv_reservedSMEM_offset_0_alias:
	.zero		0
	.zero		64


//--------------------- .nv.constant0._Z4axpyidPdS_ --------------------------
	.section	.nv.constant0._Z4axpyidPdS_,"a",@progbits
	.sectionflags	@""
	.align	4
.nv.constant0._Z4axpyidPdS_:
	.zero		928


//--------------------- .nv.constant0._Z4axpyifPfS_ --------------------------
	.section	.nv.constant0._Z4axpyifPfS_,"a",@progbits
	.sectionflags	@""
	.align	4
.nv.constant0._Z4axpyifPfS_:
	.zero		920


//--------------------- .nv.constant0._Z4axpyi6__halfPS_S0_ --------------------------
	.section	.nv.constant0._Z4axpyi6__halfPS_S0_,"a",@progbits
	.sectionflags	@""
	.align	4
.nv.constant0._Z4axpyi6__halfPS_S0_:
	.zero		920


//--------------------- SYMBOLS --------------------------

	.type		.nv.reservedSmem.offset0,@object
	.size		.nv.reservedSmem.offset0,0x4
